//
// Generated by NVIDIA NVVM Compiler
//
// Compiler Build ID: CL-36424714
// Cuda compilation tools, release 13.0, V13.0.88
// Based on NVVM 20.0.0
//

.version 9.0
.target sm_100
.address_size 64

	// .globl	_Z20sgemm_warp_tensor_opiiiPvS_S_
// _ZZ20sgemm_warp_tensor_opiiiPvS_S_E3s_a has been demoted
// _ZZ20sgemm_warp_tensor_opiiiPvS_S_E3s_b has been demoted

.visible .entry _Z20sgemm_warp_tensor_opiiiPvS_S_(
	.param .u32 _Z20sgemm_warp_tensor_opiiiPvS_S__param_0,
	.param .u32 _Z20sgemm_warp_tensor_opiiiPvS_S__param_1,
	.param .u32 _Z20sgemm_warp_tensor_opiiiPvS_S__param_2,
	.param .u64 .ptr .align 1 _Z20sgemm_warp_tensor_opiiiPvS_S__param_3,
	.param .u64 .ptr .align 1 _Z20sgemm_warp_tensor_opiiiPvS_S__param_4,
	.param .u64 .ptr .align 1 _Z20sgemm_warp_tensor_opiiiPvS_S__param_5
)
{
	.reg .pred 	%p<3>;
	.reg .b16 	%rs<2>;
	.reg .b32 	%r<603>;
	.reg .b32 	%f<25>;
	.reg .b64 	%rd<44>;
	.reg .b64 	%fd<2>;
	// demoted variable
	.shared .align 2 .b8 _ZZ20sgemm_warp_tensor_opiiiPvS_S_E3s_a[10240];
	// demoted variable
	.shared .align 2 .b8 _ZZ20sgemm_warp_tensor_opiiiPvS_S_E3s_b[16896];
	ld.param.u32 	%r208, [_Z20sgemm_warp_tensor_opiiiPvS_S__param_2];
	ld.param.u64 	%rd5, [_Z20sgemm_warp_tensor_opiiiPvS_S__param_3];
	cvta.to.global.u64 	%rd1, %rd5;
	mov.u32 	%r209, %ctaid.x;
	mov.u32 	%r210, %ctaid.y;
	mov.u32 	%r1, %tid.x;
	mov.f64 	%fd1, 0d0000000000000000;
	// begin inline asm
	{  cvt.rn.f16.f64 %rs1, %fd1;}

	// end inline asm
	mov.b32 	%r539, {%rs1, %rs1};
	shr.u32 	%r3, %r1, 1;
	shl.b32 	%r4, %r210, 7;
	shl.b32 	%r5, %r209, 8;
	setp.lt.s32 	%p1, %r208, 32;
	mov.u32 	%r540, %r539;
	mov.u32 	%r541, %r539;
	mov.u32 	%r542, %r539;
	mov.u32 	%r543, %r539;
	mov.u32 	%r544, %r539;
	mov.u32 	%r545, %r539;
	mov.u32 	%r546, %r539;
	mov.u32 	%r547, %r539;
	mov.u32 	%r548, %r539;
	mov.u32 	%r549, %r539;
	mov.u32 	%r550, %r539;
	mov.u32 	%r551, %r539;
	mov.u32 	%r552, %r539;
	mov.u32 	%r553, %r539;
	mov.u32 	%r554, %r539;
	mov.u32 	%r555, %r539;
	mov.u32 	%r556, %r539;
	mov.u32 	%r557, %r539;
	mov.u32 	%r558, %r539;
	mov.u32 	%r559, %r539;
	mov.u32 	%r560, %r539;
	mov.u32 	%r561, %r539;
	mov.u32 	%r562, %r539;
	mov.u32 	%r563, %r539;
	mov.u32 	%r564, %r539;
	mov.u32 	%r565, %r539;
	mov.u32 	%r566, %r539;
	mov.u32 	%r567, %r539;
	mov.u32 	%r568, %r539;
	mov.u32 	%r569, %r539;
	mov.u32 	%r570, %r539;
	mov.u32 	%r571, %r539;
	mov.u32 	%r572, %r539;
	mov.u32 	%r573, %r539;
	mov.u32 	%r574, %r539;
	mov.u32 	%r575, %r539;
	mov.u32 	%r576, %r539;
	mov.u32 	%r577, %r539;
	mov.u32 	%r578, %r539;
	mov.u32 	%r579, %r539;
	mov.u32 	%r580, %r539;
	mov.u32 	%r581, %r539;
	mov.u32 	%r582, %r539;
	mov.u32 	%r583, %r539;
	mov.u32 	%r584, %r539;
	mov.u32 	%r585, %r539;
	mov.u32 	%r586, %r539;
	mov.u32 	%r587, %r539;
	mov.u32 	%r588, %r539;
	mov.u32 	%r589, %r539;
	mov.u32 	%r590, %r539;
	mov.u32 	%r591, %r539;
	mov.u32 	%r592, %r539;
	mov.u32 	%r593, %r539;
	mov.u32 	%r594, %r539;
	mov.u32 	%r595, %r539;
	mov.u32 	%r596, %r539;
	mov.u32 	%r597, %r539;
	mov.u32 	%r598, %r539;
	mov.u32 	%r599, %r539;
	mov.u32 	%r600, %r539;
	mov.u32 	%r601, %r539;
	mov.u32 	%r602, %r539;
	@%p1 bra 	$L__BB0_3;
	ld.param.u32 	%r469, [_Z20sgemm_warp_tensor_opiiiPvS_S__param_1];
	and.b32  	%r211, %r3, 510;
	shl.b32 	%r212, %r1, 3;
	and.b32  	%r213, %r212, 24;
	shr.u32 	%r214, %r1, 3;
	and.b32  	%r215, %r214, 124;
	and.b32  	%r216, %r212, 248;
	add.s32 	%r217, %r4, %r211;
	shr.s32 	%r218, %r208, 31;
	shr.u32 	%r219, %r218, 27;
	add.s32 	%r220, %r208, %r219;
	shr.s32 	%r221, %r220, 5;
	neg.s32 	%r474, %r221;
	mad.lo.s32 	%r222, %r208, %r217, %r213;
	mul.wide.u32 	%rd8, %r222, 2;
	add.s64 	%rd43, %rd1, %rd8;
	add.s32 	%r472, %r222, %r208;
	add.s32 	%r223, %r216, %r5;
	mad.lo.s32 	%r473, %r469, %r215, %r223;
	mov.u32 	%r540, %r539;
	mov.u32 	%r541, %r539;
	mov.u32 	%r542, %r539;
	mov.u32 	%r543, %r539;
	mov.u32 	%r544, %r539;
	mov.u32 	%r545, %r539;
	mov.u32 	%r546, %r539;
	mov.u32 	%r547, %r539;
	mov.u32 	%r548, %r539;
	mov.u32 	%r549, %r539;
	mov.u32 	%r550, %r539;
	mov.u32 	%r551, %r539;
	mov.u32 	%r552, %r539;
	mov.u32 	%r553, %r539;
	mov.u32 	%r554, %r539;
	mov.u32 	%r555, %r539;
	mov.u32 	%r556, %r539;
	mov.u32 	%r557, %r539;
	mov.u32 	%r558, %r539;
	mov.u32 	%r559, %r539;
	mov.u32 	%r560, %r539;
	mov.u32 	%r561, %r539;
	mov.u32 	%r562, %r539;
	mov.u32 	%r563, %r539;
	mov.u32 	%r564, %r539;
	mov.u32 	%r565, %r539;
	mov.u32 	%r566, %r539;
	mov.u32 	%r567, %r539;
	mov.u32 	%r568, %r539;
	mov.u32 	%r569, %r539;
	mov.u32 	%r570, %r539;
	mov.u32 	%r571, %r539;
	mov.u32 	%r572, %r539;
	mov.u32 	%r573, %r539;
	mov.u32 	%r574, %r539;
	mov.u32 	%r575, %r539;
	mov.u32 	%r576, %r539;
	mov.u32 	%r577, %r539;
	mov.u32 	%r578, %r539;
	mov.u32 	%r579, %r539;
	mov.u32 	%r580, %r539;
	mov.u32 	%r581, %r539;
	mov.u32 	%r582, %r539;
	mov.u32 	%r583, %r539;
	mov.u32 	%r584, %r539;
	mov.u32 	%r585, %r539;
	mov.u32 	%r586, %r539;
	mov.u32 	%r587, %r539;
	mov.u32 	%r588, %r539;
	mov.u32 	%r589, %r539;
	mov.u32 	%r590, %r539;
	mov.u32 	%r591, %r539;
	mov.u32 	%r592, %r539;
	mov.u32 	%r593, %r539;
	mov.u32 	%r594, %r539;
	mov.u32 	%r595, %r539;
	mov.u32 	%r596, %r539;
	mov.u32 	%r597, %r539;
	mov.u32 	%r598, %r539;
	mov.u32 	%r599, %r539;
	mov.u32 	%r600, %r539;
	mov.u32 	%r601, %r539;
	mov.u32 	%r602, %r539;
$L__BB0_2:
	ld.param.u64 	%rd41, [_Z20sgemm_warp_tensor_opiiiPvS_S__param_4];
	ld.param.u64 	%rd40, [_Z20sgemm_warp_tensor_opiiiPvS_S__param_3];
	ld.param.u32 	%r470, [_Z20sgemm_warp_tensor_opiiiPvS_S__param_1];
	ld.global.nc.v4.f32 	{%f1, %f2, %f3, %f4}, [%rd43];
	mov.u32 	%r224, %tid.x;
	shr.u32 	%r225, %r224, 1;
	and.b32  	%r226, %r225, 510;
	mov.u32 	%r227, _ZZ20sgemm_warp_tensor_opiiiPvS_S_E3s_a;
	mad.lo.s32 	%r228, %r226, 80, %r227;
	shl.b32 	%r229, %r224, 4;
	and.b32  	%r230, %r229, 48;
	add.s32 	%r231, %r228, %r230;
	st.shared.v4.f32 	[%r231], {%f1, %f2, %f3, %f4};
	cvta.to.global.u64 	%rd9, %rd40;
	mul.wide.u32 	%rd10, %r472, 2;
	add.s64 	%rd11, %rd9, %rd10;
	ld.global.nc.v4.f32 	{%f5, %f6, %f7, %f8}, [%rd11];
	st.shared.v4.f32 	[%r231+80], {%f5, %f6, %f7, %f8};
	cvta.to.global.u64 	%rd12, %rd41;
	mul.wide.s32 	%rd13, %r473, 2;
	add.s64 	%rd14, %rd12, %rd13;
	ld.global.nc.v4.f32 	{%f9, %f10, %f11, %f12}, [%rd14];
	shr.u32 	%r232, %r224, 3;
	and.b32  	%r233, %r232, 124;
	mov.u32 	%r234, _ZZ20sgemm_warp_tensor_opiiiPvS_S_E3s_b;
	mad.lo.s32 	%r235, %r233, 528, %r234;
	and.b32  	%r236, %r229, 496;
	add.s32 	%r237, %r235, %r236;
	st.shared.v4.f32 	[%r237], {%f9, %f10, %f11, %f12};
	mul.wide.s32 	%rd15, %r470, 2;
	add.s64 	%rd16, %rd14, %rd15;
	ld.global.nc.v4.f32 	{%f13, %f14, %f15, %f16}, [%rd16];
	st.shared.v4.f32 	[%r237+528], {%f13, %f14, %f15, %f16};
	add.s64 	%rd17, %rd16, %rd15;
	ld.global.nc.v4.f32 	{%f17, %f18, %f19, %f20}, [%rd17];
	st.shared.v4.f32 	[%r237+1056], {%f17, %f18, %f19, %f20};
	add.s64 	%rd18, %rd17, %rd15;
	ld.global.nc.v4.f32 	{%f21, %f22, %f23, %f24}, [%rd18];
	st.shared.v4.f32 	[%r237+1584], {%f21, %f22, %f23, %f24};
	bar.sync 	0;
	shr.u32 	%r238, %r224, 5;
	and.b32  	%r239, %r238, 1;
	mad.lo.s32 	%r240, %r239, 5120, %r227;
	mov.b32 	%r241, 40;
	wmma.load.a.sync.aligned.row.m16n16k16.shared.f16 	{%r242, %r243, %r244, %r245, %r246, %r247, %r248, %r249}, [%r240], %r241;
	add.s32 	%r250, %r240, 1280;
	wmma.load.a.sync.aligned.row.m16n16k16.shared.f16 	{%r251, %r252, %r253, %r254, %r255, %r256, %r257, %r258}, [%r250], %r241;
	add.s32 	%r259, %r240, 2560;
	wmma.load.a.sync.aligned.row.m16n16k16.shared.f16 	{%r260, %r261, %r262, %r263, %r264, %r265, %r266, %r267}, [%r259], %r241;
	add.s32 	%r268, %r240, 3840;
	wmma.load.a.sync.aligned.row.m16n16k16.shared.f16 	{%r269, %r270, %r271, %r272, %r273, %r274, %r275, %r276}, [%r268], %r241;
	add.s32 	%r277, %r240, 32;
	wmma.load.a.sync.aligned.row.m16n16k16.shared.f16 	{%r278, %r279, %r280, %r281, %r282, %r283, %r284, %r285}, [%r277], %r241;
	add.s32 	%r286, %r240, 1312;
	wmma.load.a.sync.aligned.row.m16n16k16.shared.f16 	{%r287, %r288, %r289, %r290, %r291, %r292, %r293, %r294}, [%r286], %r241;
	add.s32 	%r295, %r240, 2592;
	wmma.load.a.sync.aligned.row.m16n16k16.shared.f16 	{%r296, %r297, %r298, %r299, %r300, %r301, %r302, %r303}, [%r295], %r241;
	add.s32 	%r304, %r240, 3872;
	wmma.load.a.sync.aligned.row.m16n16k16.shared.f16 	{%r305, %r306, %r307, %r308, %r309, %r310, %r311, %r312}, [%r304], %r241;
	shl.b32 	%r313, %r224, 1;
	and.b32  	%r314, %r313, 1920;
	add.s32 	%r315, %r234, %r314;
	mov.b32 	%r316, 264;
	wmma.load.b.sync.aligned.row.m16n16k16.shared.f16 	{%r317, %r318, %r319, %r320, %r321, %r322, %r323, %r324}, [%r315], %r316;
	add.s32 	%r325, %r315, 32;
	wmma.load.b.sync.aligned.row.m16n16k16.shared.f16 	{%r326, %r327, %r328, %r329, %r330, %r331, %r332, %r333}, [%r325], %r316;
	add.s32 	%r334, %r315, 64;
	wmma.load.b.sync.aligned.row.m16n16k16.shared.f16 	{%r335, %r336, %r337, %r338, %r339, %r340, %r341, %r342}, [%r334], %r316;
	add.s32 	%r343, %r315, 96;
	wmma.load.b.sync.aligned.row.m16n16k16.shared.f16 	{%r344, %r345, %r346, %r347, %r348, %r349, %r350, %r351}, [%r343], %r316;
	add.s32 	%r352, %r315, 8448;
	wmma.load.b.sync.aligned.row.m16n16k16.shared.f16 	{%r353, %r354, %r355, %r356, %r357, %r358, %r359, %r360}, [%r352], %r316;
	add.s32 	%r361, %r315, 8480;
	wmma.load.b.sync.aligned.row.m16n16k16.shared.f16 	{%r362, %r363, %r364, %r365, %r366, %r367, %r368, %r369}, [%r361], %r316;
	add.s32 	%r370, %r315, 8512;
	wmma.load.b.sync.aligned.row.m16n16k16.shared.f16 	{%r371, %r372, %r373, %r374, %r375, %r376, %r377, %r378}, [%r370], %r316;
	add.s32 	%r379, %r315, 8544;
	wmma.load.b.sync.aligned.row.m16n16k16.shared.f16 	{%r380, %r381, %r382, %r383, %r384, %r385, %r386, %r387}, [%r379], %r316;
	wmma.mma.sync.aligned.row.row.m16n16k16.f16.f16 {%r388, %r389, %r390, %r391}, {%r242, %r243, %r244, %r245, %r246, %r247, %r248, %r249}, {%r317, %r318, %r319, %r320, %r321, %r322, %r323, %r324}, {%r602, %r601, %r600, %r599};
	wmma.mma.sync.aligned.row.row.m16n16k16.f16.f16 {%r602, %r601, %r600, %r599}, {%r278, %r279, %r280, %r281, %r282, %r283, %r284, %r285}, {%r353, %r354, %r355, %r356, %r357, %r358, %r359, %r360}, {%r388, %r389, %r390, %r391};
	wmma.mma.sync.aligned.row.row.m16n16k16.f16.f16 {%r392, %r393, %r394, %r395}, {%r242, %r243, %r244, %r245, %r246, %r247, %r248, %r249}, {%r326, %r327, %r328, %r329, %r330, %r331, %r332, %r333}, {%r598, %r597, %r596, %r595};
	wmma.mma.sync.aligned.row.row.m16n16k16.f16.f16 {%r598, %r597, %r596, %r595}, {%r278, %r279, %r280, %r281, %r282, %r283, %r284, %r285}, {%r362, %r363, %r364, %r365, %r366, %r367, %r368, %r369}, {%r392, %r393, %r394, %r395};
	wmma.mma.sync.aligned.row.row.m16n16k16.f16.f16 {%r396, %r397, %r398, %r399}, {%r242, %r243, %r244, %r245, %r246, %r247, %r248, %r249}, {%r335, %r336, %r337, %r338, %r339, %r340, %r341, %r342}, {%r594, %r593, %r592, %r591};
	wmma.mma.sync.aligned.row.row.m16n16k16.f16.f16 {%r594, %r593, %r592, %r591}, {%r278, %r279, %r280, %r281, %r282, %r283, %r284, %r285}, {%r371, %r372, %r373, %r374, %r375, %r376, %r377, %r378}, {%r396, %r397, %r398, %r399};
	wmma.mma.sync.aligned.row.row.m16n16k16.f16.f16 {%r400, %r401, %r402, %r403}, {%r242, %r243, %r244, %r245, %r246, %r247, %r248, %r249}, {%r344, %r345, %r346, %r347, %r348, %r349, %r350, %r351}, {%r590, %r589, %r588, %r587};
	wmma.mma.sync.aligned.row.row.m16n16k16.f16.f16 {%r590, %r589, %r588, %r587}, {%r278, %r279, %r280, %r281, %r282, %r283, %r284, %r285}, {%r380, %r381, %r382, %r383, %r384, %r385, %r386, %r387}, {%r400, %r401, %r402, %r403};
	wmma.mma.sync.aligned.row.row.m16n16k16.f16.f16 {%r404, %r405, %r406, %r407}, {%r251, %r252, %r253, %r254, %r255, %r256, %r257, %r258}, {%r317, %r318, %r319, %r320, %r321, %r322, %r323, %r324}, {%r586, %r585, %r584, %r583};
	wmma.mma.sync.aligned.row.row.m16n16k16.f16.f16 {%r586, %r585, %r584, %r583}, {%r287, %r288, %r289, %r290, %r291, %r292, %r293, %r294}, {%r353, %r354, %r355, %r356, %r357, %r358, %r359, %r360}, {%r404, %r405, %r406, %r407};
	wmma.mma.sync.aligned.row.row.m16n16k16.f16.f16 {%r408, %r409, %r410, %r411}, {%r251, %r252, %r253, %r254, %r255, %r256, %r257, %r258}, {%r326, %r327, %r328, %r329, %r330, %r331, %r332, %r333}, {%r582, %r581, %r580, %r579};
	wmma.mma.sync.aligned.row.row.m16n16k16.f16.f16 {%r582, %r581, %r580, %r579}, {%r287, %r288, %r289, %r290, %r291, %r292, %r293, %r294}, {%r362, %r363, %r364, %r365, %r366, %r367, %r368, %r369}, {%r408, %r409, %r410, %r411};
	wmma.mma.sync.aligned.row.row.m16n16k16.f16.f16 {%r412, %r413, %r414, %r415}, {%r251, %r252, %r253, %r254, %r255, %r256, %r257, %r258}, {%r335, %r336, %r337, %r338, %r339, %r340, %r341, %r342}, {%r578, %r577, %r576, %r575};
	wmma.mma.sync.aligned.row.row.m16n16k16.f16.f16 {%r578, %r577, %r576, %r575}, {%r287, %r288, %r289, %r290, %r291, %r292, %r293, %r294}, {%r371, %r372, %r373, %r374, %r375, %r376, %r377, %r378}, {%r412, %r413, %r414, %r415};
	wmma.mma.sync.aligned.row.row.m16n16k16.f16.f16 {%r416, %r417, %r418, %r419}, {%r251, %r252, %r253, %r254, %r255, %r256, %r257, %r258}, {%r344, %r345, %r346, %r347, %r348, %r349, %r350, %r351}, {%r574, %r573, %r572, %r571};
	wmma.mma.sync.aligned.row.row.m16n16k16.f16.f16 {%r574, %r573, %r572, %r571}, {%r287, %r288, %r289, %r290, %r291, %r292, %r293, %r294}, {%r380, %r381, %r382, %r383, %r384, %r385, %r386, %r387}, {%r416, %r417, %r418, %r419};
	wmma.mma.sync.aligned.row.row.m16n16k16.f16.f16 {%r420, %r421, %r422, %r423}, {%r260, %r261, %r262, %r263, %r264, %r265, %r266, %r267}, {%r317, %r318, %r319, %r320, %r321, %r322, %r323, %r324}, {%r570, %r569, %r568, %r567};
	wmma.mma.sync.aligned.row.row.m16n16k16.f16.f16 {%r570, %r569, %r568, %r567}, {%r296, %r297, %r298, %r299, %r300, %r301, %r302, %r303}, {%r353, %r354, %r355, %r356, %r357, %r358, %r359, %r360}, {%r420, %r421, %r422, %r423};
	wmma.mma.sync.aligned.row.row.m16n16k16.f16.f16 {%r424, %r425, %r426, %r427}, {%r260, %r261, %r262, %r263, %r264, %r265, %r266, %r267}, {%r326, %r327, %r328, %r329, %r330, %r331, %r332, %r333}, {%r566, %r565, %r564, %r563};
	wmma.mma.sync.aligned.row.row.m16n16k16.f16.f16 {%r566, %r565, %r564, %r563}, {%r296, %r297, %r298, %r299, %r300, %r301, %r302, %r303}, {%r362, %r363, %r364, %r365, %r366, %r367, %r368, %r369}, {%r424, %r425, %r426, %r427};
	wmma.mma.sync.aligned.row.row.m16n16k16.f16.f16 {%r428, %r429, %r430, %r431}, {%r260, %r261, %r262, %r263, %r264, %r265, %r266, %r267}, {%r335, %r336, %r337, %r338, %r339, %r340, %r341, %r342}, {%r562, %r561, %r560, %r559};
	wmma.mma.sync.aligned.row.row.m16n16k16.f16.f16 {%r562, %r561, %r560, %r559}, {%r296, %r297, %r298, %r299, %r300, %r301, %r302, %r303}, {%r371, %r372, %r373, %r374, %r375, %r376, %r377, %r378}, {%r428, %r429, %r430, %r431};
	wmma.mma.sync.aligned.row.row.m16n16k16.f16.f16 {%r432, %r433, %r434, %r435}, {%r260, %r261, %r262, %r263, %r264, %r265, %r266, %r267}, {%r344, %r345, %r346, %r347, %r348, %r349, %r350, %r351}, {%r558, %r557, %r556, %r555};
	wmma.mma.sync.aligned.row.row.m16n16k16.f16.f16 {%r558, %r557, %r556, %r555}, {%r296, %r297, %r298, %r299, %r300, %r301, %r302, %r303}, {%r380, %r381, %r382, %r383, %r384, %r385, %r386, %r387}, {%r432, %r433, %r434, %r435};
	wmma.mma.sync.aligned.row.row.m16n16k16.f16.f16 {%r436, %r437, %r438, %r439}, {%r269, %r270, %r271, %r272, %r273, %r274, %r275, %r276}, {%r317, %r318, %r319, %r320, %r321, %r322, %r323, %r324}, {%r554, %r553, %r552, %r551};
	wmma.mma.sync.aligned.row.row.m16n16k16.f16.f16 {%r554, %r553, %r552, %r551}, {%r305, %r306, %r307, %r308, %r309, %r310, %r311, %r312}, {%r353, %r354, %r355, %r356, %r357, %r358, %r359, %r360}, {%r436, %r437, %r438, %r439};
	wmma.mma.sync.aligned.row.row.m16n16k16.f16.f16 {%r440, %r441, %r442, %r443}, {%r269, %r270, %r271, %r272, %r273, %r274, %r275, %r276}, {%r326, %r327, %r328, %r329, %r330, %r331, %r332, %r333}, {%r550, %r549, %r548, %r547};
	wmma.mma.sync.aligned.row.row.m16n16k16.f16.f16 {%r550, %r549, %r548, %r547}, {%r305, %r306, %r307, %r308, %r309, %r310, %r311, %r312}, {%r362, %r363, %r364, %r365, %r366, %r367, %r368, %r369}, {%r440, %r441, %r442, %r443};
	wmma.mma.sync.aligned.row.row.m16n16k16.f16.f16 {%r444, %r445, %r446, %r447}, {%r269, %r270, %r271, %r272, %r273, %r274, %r275, %r276}, {%r335, %r336, %r337, %r338, %r339, %r340, %r341, %r342}, {%r546, %r545, %r544, %r543};
	wmma.mma.sync.aligned.row.row.m16n16k16.f16.f16 {%r546, %r545, %r544, %r543}, {%r305, %r306, %r307, %r308, %r309, %r310, %r311, %r312}, {%r371, %r372, %r373, %r374, %r375, %r376, %r377, %r378}, {%r444, %r445, %r446, %r447};
	wmma.mma.sync.aligned.row.row.m16n16k16.f16.f16 {%r448, %r449, %r450, %r451}, {%r269, %r270, %r271, %r272, %r273, %r274, %r275, %r276}, {%r344, %r345, %r346, %r347, %r348, %r349, %r350, %r351}, {%r542, %r541, %r540, %r539};
	wmma.mma.sync.aligned.row.row.m16n16k16.f16.f16 {%r542, %r541, %r540, %r539}, {%r305, %r306, %r307, %r308, %r309, %r310, %r311, %r312}, {%r380, %r381, %r382, %r383, %r384, %r385, %r386, %r387}, {%r448, %r449, %r450, %r451};
	bar.sync 	0;
	add.s32 	%r474, %r474, 1;
	setp.ne.s32 	%p2, %r474, 0;
	shl.b32 	%r452, %r470, 5;
	add.s32 	%r473, %r473, %r452;
	add.s64 	%rd43, %rd43, 64;
	add.s32 	%r472, %r472, 32;
	@%p2 bra 	$L__BB0_2;
$L__BB0_3:
	ld.param.u64 	%rd42, [_Z20sgemm_warp_tensor_opiiiPvS_S__param_5];
	ld.param.u32 	%r471, [_Z20sgemm_warp_tensor_opiiiPvS_S__param_1];
	cvta.to.global.u64 	%rd19, %rd42;
	mov.u32 	%r453, %tid.x;
	shl.b32 	%r454, %r453, 1;
	and.b32  	%r455, %r454, 64;
	mov.u32 	%r456, %ctaid.y;
	shl.b32 	%r457, %r456, 7;
	or.b32  	%r458, %r455, %r457;
	and.b32  	%r459, %r453, 960;
	mov.u32 	%r460, %ctaid.x;
	shl.b32 	%r461, %r460, 8;
	add.s32 	%r462, %r461, %r459;
	mad.lo.s32 	%r463, %r458, %r471, %r462;
	mul.wide.s32 	%rd20, %r463, 2;
	add.s64 	%rd21, %rd19, %rd20;
	wmma.store.d.sync.aligned.row.m16n16k16.global.f16 	[%rd21], {%r602, %r601, %r600, %r599}, %r471;
	add.s64 	%rd22, %rd21, 32;
	wmma.store.d.sync.aligned.row.m16n16k16.global.f16 	[%rd22], {%r598, %r597, %r596, %r595}, %r471;
	add.s64 	%rd23, %rd21, 64;
	wmma.store.d.sync.aligned.row.m16n16k16.global.f16 	[%rd23], {%r594, %r593, %r592, %r591}, %r471;
	add.s64 	%rd24, %rd21, 96;
	wmma.store.d.sync.aligned.row.m16n16k16.global.f16 	[%rd24], {%r590, %r589, %r588, %r587}, %r471;
	shl.b32 	%r464, %r471, 4;
	add.s32 	%r465, %r463, %r464;
	mul.wide.s32 	%rd25, %r465, 2;
	add.s64 	%rd26, %rd19, %rd25;
	wmma.store.d.sync.aligned.row.m16n16k16.global.f16 	[%rd26], {%r586, %r585, %r584, %r583}, %r471;
	add.s64 	%rd27, %rd26, 32;
	wmma.store.d.sync.aligned.row.m16n16k16.global.f16 	[%rd27], {%r582, %r581, %r580, %r579}, %r471;
	add.s64 	%rd28, %rd26, 64;
	wmma.store.d.sync.aligned.row.m16n16k16.global.f16 	[%rd28], {%r578, %r577, %r576, %r575}, %r471;
	add.s64 	%rd29, %rd26, 96;
	wmma.store.d.sync.aligned.row.m16n16k16.global.f16 	[%rd29], {%r574, %r573, %r572, %r571}, %r471;
	shl.b32 	%r466, %r471, 5;
	add.s32 	%r467, %r463, %r466;
	mul.wide.s32 	%rd30, %r467, 2;
	add.s64 	%rd31, %rd19, %rd30;
	wmma.store.d.sync.aligned.row.m16n16k16.global.f16 	[%rd31], {%r570, %r569, %r568, %r567}, %r471;
	add.s64 	%rd32, %rd31, 32;
	wmma.store.d.sync.aligned.row.m16n16k16.global.f16 	[%rd32], {%r566, %r565, %r564, %r563}, %r471;
	add.s64 	%rd33, %rd31, 64;
	wmma.store.d.sync.aligned.row.m16n16k16.global.f16 	[%rd33], {%r562, %r561, %r560, %r559}, %r471;
	add.s64 	%rd34, %rd31, 96;
	wmma.store.d.sync.aligned.row.m16n16k16.global.f16 	[%rd34], {%r558, %r557, %r556, %r555}, %r471;
	add.s32 	%r468, %r467, %r464;
	mul.wide.s32 	%rd35, %r468, 2;
	add.s64 	%rd36, %rd19, %rd35;
	wmma.store.d.sync.aligned.row.m16n16k16.global.f16 	[%rd36], {%r554, %r553, %r552, %r551}, %r471;
	add.s64 	%rd37, %rd36, 32;
	wmma.store.d.sync.aligned.row.m16n16k16.global.f16 	[%rd37], {%r550, %r549, %r548, %r547}, %r471;
	add.s64 	%rd38, %rd36, 64;
	wmma.store.d.sync.aligned.row.m16n16k16.global.f16 	[%rd38], {%r546, %r545, %r544, %r543}, %r471;
	add.s64 	%rd39, %rd36, 96;
	wmma.store.d.sync.aligned.row.m16n16k16.global.f16 	[%rd39], {%r542, %r541, %r540, %r539}, %r471;
	ret;

}


// ===== COMPILED SASS (sm_100) =====

	.target	sm_100

	.elftype	@"ET_EXEC"


//--------------------- .note.nv.tkinfo           --------------------------
	.section	.note.nv.tkinfo,"",@"SHT_NOTE"
	.sectionflags	@"SHF_NOTE_NV_TKINFO"
	.tkinfo
        /*0018*/ 	.word	0x00000002
        /*0030*/ 	.string	""
        /*0030*/ 	.string	"ptxas"
        /*0030*/ 	.string	"Cuda compilation tools, release 13.0, V13.0.88"
        /*0030*/ 	.string	"Build cuda_13.0.r13.0/compiler.36424714_0"
        /*0030*/ 	.string	"-arch sm_100 -m 64 "



//--------------------- .note.nv.cuinfo           --------------------------
	.section	.note.nv.cuinfo,"",@"SHT_NOTE"
	.sectionflags	@"SHF_NOTE_NV_CUINFO"
        /*0018*/ 	.short	0x0002
        /*001a*/ 	.short	0x0064
        /*001c*/ 	.short	0x0082
	.zero		2


//--------------------- .nv.info                  --------------------------
	.section	.nv.info,"",@"SHT_CUDA_INFO"
	.align	4


	//----- nvinfo : EIATTR_REGCOUNT
	.align		4
        /*0000*/ 	.byte	0x04, 0x2f
        /*0002*/ 	.short	(.L_1 - .L_0)
	.align		4
.L_0:
        /*0004*/ 	.word	index@(_Z20sgemm_warp_tensor_opiiiPvS_S_)
        /*0008*/ 	.word	0x0000007c


	//----- nvinfo : EIATTR_FRAME_SIZE
	.align		4
.L_1:
        /*000c*/ 	.byte	0x04, 0x11
        /*000e*/ 	.short	(.L_3 - .L_2)
	.align		4
.L_2:
        /*0010*/ 	.word	index@(_Z20sgemm_warp_tensor_opiiiPvS_S_)
        /*0014*/ 	.word	0x00000000


	//----- nvinfo : EIATTR_MIN_STACK_SIZE
	.align		4
.L_3:
        /*0018*/ 	.byte	0x04, 0x12
        /*001a*/ 	.short	(.L_5 - .L_4)
	.align		4
.L_4:
        /*001c*/ 	.word	index@(_Z20sgemm_warp_tensor_opiiiPvS_S_)
        /*0020*/ 	.word	0x00000000
.L_5:


//--------------------- .nv.compat                --------------------------
	.section	.nv.compat,"",@"SHT_CUDA_COMPAT_INFO"
	.align	4
        /*0000*/ 	.byte	0x02, 0x09, 0x00, 0x00, 0x02, 0x02, 0x01, 0x00, 0x02, 0x05, 0x05, 0x00, 0x03, 0x07, 0x01, 0x01
        /*0010*/ 	.byte	0x02, 0x03, 0x00, 0x00, 0x02, 0x06, 0x01, 0x00, 0x04, 0x0b, 0x08, 0x00, 0x09, 0x00, 0x00, 0x00
        /*0020*/ 	.byte	0x00, 0x00, 0x00, 0x00


//--------------------- .nv.info._Z20sgemm_warp_tensor_opiiiPvS_S_ --------------------------
	.section	.nv.info._Z20sgemm_warp_tensor_opiiiPvS_S_,"",@"SHT_CUDA_INFO"
	.sectionflags	@""
	.align	4


	//----- nvinfo : EIATTR_CUDA_API_VERSION
	.align		4
        /*0000*/ 	.byte	0x04, 0x37
        /*0002*/ 	.short	(.L_7 - .L_6)
.L_6:
        /*0004*/ 	.word	0x00000082


	//----- nvinfo : EIATTR_KPARAM_INFO
	.align		4
.L_7:
        /*0008*/ 	.byte	0x04, 0x17
        /*000a*/ 	.short	(.L_9 - .L_8)
.L_8:
        /*000c*/ 	.word	0x00000000
        /*0010*/ 	.short	0x0005
        /*0012*/ 	.short	0x0020
        /*0014*/ 	.byte	0x00, 0xf5, 0x21, 0x00


	//----- nvinfo : EIATTR_KPARAM_INFO
	.align		4
.L_9:
        /*0018*/ 	.byte	0x04, 0x17
        /*001a*/ 	.short	(.L_11 - .L_10)
.L_10:
        /*001c*/ 	.word	0x00000000
        /*0020*/ 	.short	0x0004
        /*0022*/ 	.short	0x0018
        /*0024*/ 	.byte	0x00, 0xf5, 0x21, 0x00


	//----- nvinfo : EIATTR_KPARAM_INFO
	.align		4
.L_11:
        /*0028*/ 	.byte	0x04, 0x17
        /*002a*/ 	.short	(.L_13 - .L_12)
.L_12:
        /*002c*/ 	.word	0x00000000
        /*0030*/ 	.short	0x0003
        /*0032*/ 	.short	0x0010
        /*0034*/ 	.byte	0x00, 0xf5, 0x21, 0x00


	//----- nvinfo : EIATTR_KPARAM_INFO
	.align		4
.L_13:
        /*0038*/ 	.byte	0x04, 0x17
        /*003a*/ 	.short	(.L_15 - .L_14)
.L_14:
        /*003c*/ 	.word	0x00000000
        /*0040*/ 	.short	0x0002
        /*0042*/ 	.short	0x0008
        /*0044*/ 	.byte	0x00, 0xf0, 0x11, 0x00


	//----- nvinfo : EIATTR_KPARAM_INFO
	.align		4
.L_15:
        /*0048*/ 	.byte	0x04, 0x17
        /*004a*/ 	.short	(.L_17 - .L_16)
.L_16:
        /*004c*/ 	.word	0x00000000
        /*0050*/ 	.short	0x0001
        /*0052*/ 	.short	0x0004
        /*0054*/ 	.byte	0x00, 0xf0, 0x11, 0x00


	//----- nvinfo : EIATTR_KPARAM_INFO
	.align		4
.L_17:
        /*0058*/ 	.byte	0x04, 0x17
        /*005a*/ 	.short	(.L_19 - .L_18)
.L_18:
        /*005c*/ 	.word	0x00000000
        /*0060*/ 	.short	0x0000
        /*0062*/ 	.short	0x0000
        /*0064*/ 	.byte	0x00, 0xf0, 0x11, 0x00


	//----- nvinfo : EIATTR_SPARSE_MMA_MASK
	.align		4
.L_19:
        /*0068*/ 	.byte	0x03, 0x50
        /*006a*/ 	.short	0x0000


	//----- nvinfo : EIATTR_WMMA_USED
	.align		4
        /*006c*/ 	.byte	0x01, 0x2b
	.zero		2


	//----- nvinfo : EIATTR_MAXREG_COUNT
	.align		4
        /*0070*/ 	.byte	0x03, 0x1b
        /*0072*/ 	.short	0x00ff


	//----- nvinfo : EIATTR_NUM_BARRIERS
	.align		4
        /*0074*/ 	.byte	0x02, 0x4c
        /*0076*/ 	.byte	0x01
	.zero		1


	//----- nvinfo : EIATTR_MERCURY_ISA_VERSION
	.align		4
        /*0078*/ 	.byte	0x03, 0x5f
        /*007a*/ 	.short	0x0101


	//----- nvinfo : EIATTR_VRC_CTA_INIT_COUNT
	.align		4
        /*007c*/ 	.byte	0x02, 0x4a
	.zero		1
	.zero		1


	//----- nvinfo : EIATTR_EXIT_INSTR_OFFSETS
	.align		4
        /*0080*/ 	.byte	0x04, 0x1c
        /*0082*/ 	.short	(.L_21 - .L_20)


	//   ....[0]....
.L_20:
        /*0084*/ 	.word	0x00001600


	//----- nvinfo : EIATTR_CBANK_PARAM_SIZE
	.align		4
.L_21:
        /*0088*/ 	.byte	0x03, 0x19
        /*008a*/ 	.short	0x0028


	//----- nvinfo : EIATTR_PARAM_CBANK
	.align		4
        /*008c*/ 	.byte	0x04, 0x0a
        /*008e*/ 	.short	(.L_23 - .L_22)
	.align		4
.L_22:
        /*0090*/ 	.word	index@(.nv.constant0._Z20sgemm_warp_tensor_opiiiPvS_S_)
        /*0094*/ 	.short	0x0380
        /*0096*/ 	.short	0x0028


	//----- nvinfo : EIATTR_SW_WAR
	.align		4
.L_23:
        /*0098*/ 	.byte	0x04, 0x36
        /*009a*/ 	.short	(.L_25 - .L_24)
.L_24:
        /*009c*/ 	.word	0x00000008
.L_25:


//--------------------- .nv.callgraph             --------------------------
	.section	.nv.callgraph,"",@"SHT_CUDA_CALLGRAPH"
	.align	4
	.sectionentsize	8
	.align		4
        /*0000*/ 	.word	0x00000000
	.align		4
        /*0004*/ 	.word	0xffffffff
	.align		4
        /*0008*/ 	.word	0x00000000
	.align		4
        /*000c*/ 	.word	0xfffffffe
	.align		4
        /*0010*/ 	.word	0x00000000
	.align		4
        /*0014*/ 	.word	0xfffffffd
	.align		4
        /*0018*/ 	.word	0x00000000
	.align		4
        /*001c*/ 	.word	0xfffffffc


//--------------------- .text._Z20sgemm_warp_tensor_opiiiPvS_S_ --------------------------
	.section	.text._Z20sgemm_warp_tensor_opiiiPvS_S_,"ax",@progbits
	.align	128
        .global         _Z20sgemm_warp_tensor_opiiiPvS_S_
        .type           _Z20sgemm_warp_tensor_opiiiPvS_S_,@function
        .size           _Z20sgemm_warp_tensor_opiiiPvS_S_,(.L_x_3 - _Z20sgemm_warp_tensor_opiiiPvS_S_)
        .other          _Z20sgemm_warp_tensor_opiiiPvS_S_,@"STO_CUDA_ENTRY STV_DEFAULT"
_Z20sgemm_warp_tensor_opiiiPvS_S_:
.text._Z20sgemm_warp_tensor_opiiiPvS_S_:
[----:B------:R-:W-:Y:S01]  /*0000*/  LDC R1, c[0x0][0x37c] ;  /* 0x0000df00ff017b82 */ /* 0x000fe20000000800 */
[----:B------:R-:W0:Y:S01]  /*0010*/  LDCU UR5, c[0x0][0x388] ;  /* 0x00007100ff0577ac */ /* 0x000e220008000800 */
[----:B------:R-:W1:Y:S01]  /*0020*/  S2R R110, SR_CTAID.X ;  /* 0x00000000006e7919 */ /* 0x000e620000002500 */
[----:B------:R-:W-:Y:S02]  /*0030*/  CS2R R84, SRZ ;  /* 0x0000000000547805 */ /* 0x000fe4000001ff00 */
[----:B------:R-:W-:Y:S02]  /*0040*/  CS2R R82, SRZ ;  /* 0x0000000000527805 */ /* 0x000fe4000001ff00 */
[----:B------:R-:W-:Y:S01]  /*0050*/  CS2R R4, SRZ ;  /* 0x0000000000047805 */ /* 0x000fe2000001ff00 */
[----:B------:R-:W2:Y:S01]  /*0060*/  S2R R109, SR_CTAID.Y ;  /* 0x00000000006d7919 */ /* 0x000ea20000002600 */
[----:B------:R-:W-:Y:S02]  /*0070*/  CS2R R88, SRZ ;  /* 0x0000000000587805 */ /* 0x000fe4000001ff00 */
[----:B------:R-:W-:-:S02]  /*0080*/  CS2R R96, SRZ ;  /* 0x0000000000607805 */ /* 0x000fc4000001ff00 */
[----:B------:R-:W-:Y:S01]  /*0090*/  CS2R R94, SRZ ;  /* 0x00000000005e7805 */ /* 0x000fe2000001ff00 */
[----:B------:R-:W3:Y:S01]  /*00a0*/  S2R R108, SR_TID.X ;  /* 0x00000000006c7919 */ /* 0x000ee20000002100 */
[----:B------:R-:W-:Y:S02]  /*00b0*/  CS2R R92, SRZ ;  /* 0x00000000005c7805 */ /* 0x000fe4000001ff00 */
[----:B------:R-:W-:Y:S02]  /*00c0*/  CS2R R90, SRZ ;  /* 0x00000000005a7805 */ /* 0x000fe4000001ff00 */
[----:B------:R-:W-:Y:S02]  /*00d0*/  CS2R R86, SRZ ;  /* 0x0000000000567805 */ /* 0x000fe4000001ff00 */
[----:B------:R-:W-:Y:S02]  /*00e0*/  CS2R R6, SRZ ;  /* 0x0000000000067805 */ /* 0x000fe4000001ff00 */
[----:B------:R-:W-:-:S02]  /*00f0*/  CS2R R8, SRZ ;  /* 0x0000000000087805 */ /* 0x000fc4000001ff00 */
[----:B------:R-:W-:Y:S02]  /*0100*/  CS2R R10, SRZ ;  /* 0x00000000000a7805 */ /* 0x000fe4000001ff00 */
[----:B------:R-:W-:Y:S02]  /*0110*/  CS2R R12, SRZ ;  /* 0x00000000000c7805 */ /* 0x000fe4000001ff00 */
[----:B------:R-:W-:Y:S01]  /*0120*/  CS2R R14, SRZ ;  /* 0x00000000000e7805 */ /* 0x000fe2000001ff00 */
[----:B0-----:R-:W-:Y:S01]  /*0130*/  UISETP.GE.AND UP0, UPT, UR5, 0x20, UPT ;  /* 0x000000200500788c */ /* 0x001fe2000bf06270 */
[----:B------:R-:W-:Y:S02]  /*0140*/  CS2R R16, SRZ ;  /* 0x0000000000107805 */ /* 0x000fe4000001ff00 */
[----:B------:R-:W-:Y:S02]  /*0150*/  CS2R R18, SRZ ;  /* 0x0000000000127805 */ /* 0x000fe4000001ff00 */
[----:B------:R-:W-:-:S02]  /*0160*/  CS2R R20, SRZ ;  /* 0x0000000000147805 */ /* 0x000fc4000001ff00 */
[----:B------:R-:W-:Y:S02]  /*0170*/  CS2R R22, SRZ ;  /* 0x0000000000167805 */ /* 0x000fe4000001ff00 */
[----:B------:R-:W-:Y:S02]  /*0180*/  CS2R R24, SRZ ;  /* 0x0000000000187805 */ /* 0x000fe4000001ff00 */
[----:B------:R-:W-:Y:S02]  /*0190*/  CS2R R26, SRZ ;  /* 0x00000000001a7805 */ /* 0x000fe4000001ff00 */
        /* <DEDUP_REMOVED lines=12> */
[----:B------:R-:W0:Y:S01]  /*0260*/  LDCU.64 UR6, c[0x0][0x358] ;  /* 0x00006b00ff0677ac */ /* 0x000e220008000a00 */
[----:B-123--:R-:W-:Y:S05]  /*0270*/  BRA.U !UP0, `(.L_x_0) ;  /* 0x0000000d085c7547 */ /* 0x00efea000b800000 */
[--C-:B------:R-:W-:Y:S01]  /*0280*/  SHF.R.U32.HI R114, RZ, 0x1, R108.reuse ;  /* 0x00000001ff727819 */ /* 0x100fe2000001166c */
[----:B------:R-:W-:Y:S01]  /*0290*/  IMAD.SHL.U32 R2, R108, 0x8, RZ ;  /* 0x000000086c027824 */ /* 0x000fe200078e00ff */
[----:B------:R-:W1:Y:S01]  /*02a0*/  LDC.64 R120, c[0x0][0x390] ;  /* 0x0000e400ff787b82 */ /* 0x000e620000000a00 */
[----:B------:R-:W-:Y:S01]  /*02b0*/  USHF.R.S32.HI UR4, URZ, 0x1f, UR5 ;  /* 0x0000001fff047899 */ /* 0x000fe20008011405 */
[----:B------:R-:W-:Y:S01]  /*02c0*/  LOP3.LUT R114, R114, 0x1fe, RZ, 0xc0, !PT ;  /* 0x000001fe72727812 */ /* 0x000fe200078ec0ff */
[----:B------:R-:W-:Y:S01]  /*02d0*/  IMAD.MOV.U32 R84, RZ, RZ, RZ ;  /* 0x000000ffff547224 */ /* 0x000fe200078e00ff */
[C---:B------:R-:W-:Y:S01]  /*02e0*/  LOP3.LUT R0, R2.reuse, 0x18, RZ, 0xc0, !PT ;  /* 0x0000001802007812 */ /* 0x040fe200078ec0ff */
[----:B------:R-:W-:Y:S01]  /*02f0*/  ULEA.HI UR4, UR4, UR5, URZ, 0x5 ;  /* 0x0000000504047291 */ /* 0x000fe2000f8f28ff */
[----:B------:R-:W-:Y:S01]  /*0300*/  SHF.R.U32.HI R113, RZ, 0x3, R108 ;  /* 0x00000003ff717819 */ /* 0x000fe2000001166c */
[----:B------:R-:W-:Y:S01]  /*0310*/  IMAD R3, R109, 0x80, R114 ;  /* 0x000000806d037824 */ /* 0x000fe200078e0272 */
[----:B------:R-:W-:Y:S01]  /*0320*/  LOP3.LUT R49, R2, 0xf8, RZ, 0xc0, !PT ;  /* 0x000000f802317812 */ /* 0x000fe200078ec0ff */
[----:B------:R-:W-:Y:S01]  /*0330*/  USHF.R.S32.HI UR4, URZ, 0x5, UR4 ;  /* 0x00000005ff047899 */ /* 0x000fe20008011404 */
[----:B------:R-:W-:Y:S01]  /*0340*/  LOP3.LUT R113, R113, 0x7c, RZ, 0xc0, !PT ;  /* 0x0000007c71717812 */ /* 0x000fe200078ec0ff */
[----:B------:R-:W-:Y:S01]  /*0350*/  IMAD R51, R3, UR5, R0 ;  /* 0x0000000503337c24 */ /* 0x000fe2000f8e0200 */
[----:B------:R-:W-:Y:S01]  /*0360*/  CS2R R82, SRZ ;  /* 0x0000000000527805 */ /* 0x000fe2000001ff00 */
[----:B------:R-:W2:Y:S01]  /*0370*/  LDC R0, c[0x0][0x384] ;  /* 0x0000e100ff007b82 */ /* 0x000ea20000000800 */
[----:B------:R-:W-:Y:S01]  /*0380*/  IMAD R49, R110, 0x100, R49 ;  /* 0x000001006e317824 */ /* 0x000fe200078e0231 */
        /* <DEDUP_REMOVED lines=8> */
[----:B------:R-:W-:Y:S01]  /*0410*/  CS2R R8, SRZ ;  /* 0x0000000000087805 */ /* 0x000fe2000001ff00 */
[----:B-1----:R-:W-:Y:S01]  /*0420*/  IMAD.WIDE.U32 R106, R51, 0x2, R120 ;  /* 0x00000002336a7825 */ /* 0x002fe200078e0078 */
        /* <DEDUP_REMOVED lines=20> */
[----:B------:R-:W-:Y:S01]  /*0570*/  CS2R R80, SRZ ;  /* 0x0000000000507805 */ /* 0x000fe2000001ff00 */
[----:B--2---:R-:W-:Y:S01]  /*0580*/  IMAD R111, R113, R0, R49 ;  /* 0x00000000716f7224 */ /* 0x004fe200078e0231 */
[----:B------:R-:W-:Y:S01]  /*0590*/  UIADD3 UR4, UPT, UPT, -UR4, URZ, URZ ;  /* 0x000000ff04047290 */ /* 0x000fe2000fffe1ff */
[----:B------:R-:W-:-:S11]  /*05a0*/  VIADD R112, R51, UR5 ;  /* 0x0000000533707c36 */ /* 0x000fd60008000000 */
.L_x_1:
[----:B------:R-:W1:Y:S01]  /*05b0*/  LDC.64 R56, c[0x0][0x398] ;  /* 0x0000e600ff387b82 */ /* 0x000e620000000a00 */
[----:B------:R-:W-:Y:S01]  /*05c0*/  IMAD.WIDE.U32 R52, R112, 0x2, R120 ;  /* 0x0000000270347825 */ /* 0x000fe200078e0078 */
[----:B0-----:R0:W2:Y:S05]  /*05d0*/  LDG.E.128.CONSTANT R48, desc[UR6][R106.64] ;  /* 0x000000066a307981 */ /* 0x0010aa000c1e9d00 */
[----:B------:R-:W3:Y:S01]  /*05e0*/  LDG.E.128.CONSTANT R52, desc[UR6][R52.64] ;  /* 0x0000000634347981 */ /* 0x000ee2000c1e9d00 */
[----:B-1----:R-:W-:-:S04]  /*05f0*/  IMAD.WIDE R56, R111, 0x2, R56 ;  /* 0x000000026f387825 */ /* 0x002fc800078e0238 */
[C---:B------:R-:W-:Y:S02]  /*0600*/  IMAD.WIDE R60, R0.reuse, 0x2, R56 ;  /* 0x00000002003c7825 */ /* 0x040fe400078e0238 */
[----:B------:R-:W4:Y:S02]  /*0610*/  LDG.E.128.CONSTANT R56, desc[UR6][R56.64] ;  /* 0x0000000638387981 */ /* 0x000f24000c1e9d00 */
[C---:B------:R-:W-:Y:S02]  /*0620*/  IMAD.WIDE R64, R0.reuse, 0x2, R60 ;  /* 0x0000000200407825 */ /* 0x040fe400078e023c */
[----:B------:R-:W5:Y:S02]  /*0630*/  LDG.E.128.CONSTANT R60, desc[UR6][R60.64] ;  /* 0x000000063c3c7981 */ /* 0x000f64000c1e9d00 */
[----:B------:R-:W-:Y:S02]  /*0640*/  IMAD.WIDE R68, R0, 0x2, R64 ;  /* 0x0000000200447825 */ /* 0x000fe400078e0240 */
[----:B------:R-:W5:Y:S04]  /*0650*/  LDG.E.128.CONSTANT R64, desc[UR6][R64.64] ;  /* 0x0000000640407981 */ /* 0x000f68000c1e9d00 */
[----:B------:R-:W5:Y:S01]  /*0660*/  LDG.E.128.CONSTANT R68, desc[UR6][R68.64] ;  /* 0x0000000644447981 */ /* 0x000f62000c1e9d00 */
[----:B------:R-:W1:Y:S01]  /*0670*/  S2R R78, SR_LANEID ;  /* 0x00000000004e7919 */ /* 0x000e620000000000 */
[----:B------:R-:W0:Y:S01]  /*0680*/  S2R R77, SR_CgaCtaId ;  /* 0x00000000004d7919 */ /* 0x000e220000008800 */
[----:B------:R-:W-:-:S05]  /*0690*/  MOV R72, 0x400 ;  /* 0x0000040000487802 */ /* 0x000fca0000000f00 */
[----:B------:R-:W-:Y:S01]  /*06a0*/  VIADD R74, R72, 0x2800 ;  /* 0x00002800484a7836 */ /* 0x000fe20000000000 */
[----:B-1----:R-:W-:Y:S02]  /*06b0*/  SHF.R.U32.HI R73, RZ, 0x3, R78 ;  /* 0x00000003ff497819 */ /* 0x002fe4000001164e */
[----:B------:R-:W-:-:S03]  /*06c0*/  LOP3.LUT R75, R78, 0x7, RZ, 0xc0, !PT ;  /* 0x000000074e4b7812 */ /* 0x000fc600078ec0ff */
[----:B------:R-:W-:Y:S01]  /*06d0*/  IMAD.SHL.U32 R76, R73, 0x8, RZ ;  /* 0x00000008494c7824 */ /* 0x000fe200078e00ff */
[C---:B0-----:R-:W-:Y:S01]  /*06e0*/  LEA R73, R77.reuse, R72, 0x18 ;  /* 0x000000484d497211 */ /* 0x041fe200078ec0ff */
[----:B------:R-:W-:Y:S01]  /*06f0*/  IMAD.SHL.U32 R72, R108, 0x10, RZ ;  /* 0x000000106c487824 */ /* 0x000fe200078e00ff */
[----:B------:R-:W-:Y:S02]  /*0700*/  LEA R74, R77, R74, 0x18 ;  /* 0x0000004a4d4a7211 */ /* 0x000fe400078ec0ff */
[----:B------:R-:W-:Y:S02]  /*0710*/  LOP3.LUT R117, R76, 0x8, R75, 0xe2, !PT ;  /* 0x000000084c757812 */ /* 0x000fe400078ee24b */
[----:B------:R-:W-:Y:S02]  /*0720*/  SHF.R.U32.HI R76, RZ, 0x5, R108 ;  /* 0x00000005ff4c7819 */ /* 0x000fe4000001166c */
[C---:B------:R-:W-:Y:S02]  /*0730*/  LOP3.LUT R75, R72.reuse, 0x30, RZ, 0xc0, !PT ;  /* 0x00000030484b7812 */ /* 0x040fe400078ec0ff */
[----:B------:R-:W-:Y:S01]  /*0740*/  LOP3.LUT R77, R72, 0x1f0, RZ, 0xc0, !PT ;  /* 0x000001f0484d7812 */ /* 0x000fe200078ec0ff */
[----:B------:R-:W-:Y:S01]  /*0750*/  IMAD R72, R114, 0x50, R73 ;  /* 0x0000005072487824 */ /* 0x000fe200078e0249 */
[----:B------:R-:W-:Y:S01]  /*0760*/  LOP3.LUT R116, R76, 0x1, RZ, 0xc0, !PT ;  /* 0x000000014c747812 */ /* 0x000fe200078ec0ff */
[----:B------:R-:W-:-:S02]  /*0770*/  IMAD R76, R113, 0x210, R74 ;  /* 0x00000210714c7824 */ /* 0x000fc400078e024a */
[----:B------:R-:W-:Y:S02]  /*0780*/  IMAD.IADD R72, R72, 0x1, R75 ;  /* 0x0000000148487824 */ /* 0x000fe400078e024b */
[----:B------:R-:W-:Y:S01]  /*0790*/  IMAD.IADD R76, R76, 0x1, R77 ;  /* 0x000000014c4c7824 */ /* 0x000fe200078e024d */
[----:B------:R-:W-:Y:S01]  /*07a0*/  SHF.R.U32.HI R78, RZ, 0x4, R78 ;  /* 0x00000004ff4e7819 */ /* 0x000fe2000001164e */
[----:B------:R-:W-:Y:S02]  /*07b0*/  IMAD.SHL.U32 R79, R108, 0x2, RZ ;  /* 0x000000026c4f7824 */ /* 0x000fe400078e00ff */
[----:B------:R-:W-:Y:S02]  /*07c0*/  IMAD R116, R116, 0x1400, R73 ;  /* 0x0000140074747824 */ /* 0x000fe400078e0249 */
[----:B------:R-:W-:Y:S01]  /*07d0*/  IMAD.SHL.U32 R78, R78, 0x8, RZ ;  /* 0x000000084e4e7824 */ /* 0x000fe200078e00ff */
[----:B------:R-:W-:-:S03]  /*07e0*/  LOP3.LUT R79, R79, 0x780, RZ, 0xc0, !PT ;  /* 0x000007804f4f7812 */ /* 0x000fc600078ec0ff */
[C-C-:B------:R-:W-:Y:S02]  /*07f0*/  IMAD R115, R117.reuse, 0x28, R78.reuse ;  /* 0x0000002875737824 */ /* 0x140fe400078e024e */
[----:B------:R-:W-:Y:S02]  /*0800*/  IMAD.IADD R118, R74, 0x1, R79 ;  /* 0x000000014a767824 */ /* 0x000fe400078e024f */
[----:B------:R-:W-:Y:S02]  /*0810*/  IMAD R117, R117, 0x108, R78 ;  /* 0x0000010875757824 */ /* 0x000fe400078e024e */
[C---:B------:R-:W-:Y:S02]  /*0820*/  VIADD R98, R118.reuse, 0x40 ;  /* 0x0000004076627836 */ /* 0x040fe40000000000 */
[----:B------:R-:W-:Y:S02]  /*0830*/  VIADD R100, R118, 0x60 ;  /* 0x0000006076647836 */ /* 0x000fe40000000000 */
[----:B------:R-:W-:-:S02]  /*0840*/  VIADD R74, R116, 0x500 ;  /* 0x00000500744a7836 */ /* 0x000fc40000000000 */
[----:B------:R-:W-:Y:S02]  /*0850*/  VIADD R78, R118, 0x20 ;  /* 0x00000020764e7836 */ /* 0x000fe40000000000 */
[----:B------:R-:W-:Y:S02]  /*0860*/  IMAD.U32 R77, R115, 0x2, R116 ;  /* 0x00000002734d7824 */ /* 0x000fe400078e0074 */
[C---:B------:R-:W-:Y:S02]  /*0870*/  IMAD.U32 R101, R117.reuse, 0x2, R118 ;  /* 0x0000000275657824 */ /* 0x040fe400078e0076 */
[----:B------:R-:W-:Y:S02]  /*0880*/  IMAD.U32 R99, R117, 0x2, R78 ;  /* 0x0000000275637824 */ /* 0x000fe400078e004e */
[----:B------:R-:W-:Y:S01]  /*0890*/  IMAD.U32 R74, R115, 0x2, R74 ;  /* 0x00000002734a7824 */ /* 0x000fe200078e004a */
[----:B------:R-:W-:-:S04]  /*08a0*/  UIADD3 UR4, UPT, UPT, UR4, 0x1, URZ ;  /* 0x0000000104047890 */ /* 0x000fc8000fffe0ff */
[----:B------:R-:W-:Y:S01]  /*08b0*/  UISETP.NE.AND UP0, UPT, UR4, URZ, UPT ;  /* 0x000000ff0400728c */ /* 0x000fe2000bf05270 */
[----:B------:R-:W-:Y:S01]  /*08c0*/  IADD3 R106, P0, PT, R106, 0x40, RZ ;  /* 0x000000406a6a7810 */ /* 0x000fe20007f1e0ff */
[----:B------:R-:W-:Y:S02]  /*08d0*/  VIADD R112, R112, 0x20 ;  /* 0x0000002070707836 */ /* 0x000fe40000000000 */
[----:B------:R-:W-:Y:S02]  /*08e0*/  IMAD R111, R0, 0x20, R111 ;  /* 0x00000020006f7824 */ /* 0x000fe400078e026f */
[----:B------:R-:W-:Y:S01]  /*08f0*/  IMAD.X R107, RZ, RZ, R107, P0 ;  /* 0x000000ffff6b7224 */ /* 0x000fe200000e066b */
[----:B--2---:R-:W-:Y:S04]  /*0900*/  STS.128 [R72], R48 ;  /* 0x0000003048007388 */ /* 0x004fe80000000c00 */
[----:B---3--:R-:W-:Y:S04]  /*0910*/  STS.128 [R72+0x50], R52 ;  /* 0x0000503448007388 */ /* 0x008fe80000000c00 */
[----:B----4-:R0:W-:Y:S04]  /*0920*/  STS.128 [R76], R56 ;  /* 0x000000384c007388 */ /* 0x0101e80000000c00 */
[----:B-----5:R-:W-:Y:S04]  /*0930*/  STS.128 [R76+0x210], R60 ;  /* 0x0002103c4c007388 */ /* 0x020fe80000000c00 */
[----:B------:R-:W-:Y:S04]  /*0940*/  STS.128 [R76+0x420], R64 ;  /* 0x000420404c007388 */ /* 0x000fe80000000c00 */
[----:B------:R1:W-:Y:S01]  /*0950*/  STS.128 [R76+0x630], R68 ;  /* 0x000630444c007388 */ /* 0x0003e20000000c00 */
[----:B------:R-:W-:Y:S01]  /*0960*/  BAR.SYNC.DEFER_BLOCKING 0x0 ;  /* 0x0000000000007b1d */ /* 0x000fe20000010000 */
[----:B0-----:R-:W-:-:S02]  /*0970*/  VIADD R56, R116, 0xa00 ;  /* 0x00000a0074387836 */ /* 0x001fc40000000000 */
[C---:B------:R-:W-:Y:S02]  /*0980*/  IMAD.U32 R48, R117.reuse, 0x2, R98 ;  /* 0x0000000275307824 */ /* 0x040fe400078e0062 */
[----:B------:R-:W-:Y:S02]  /*0990*/  IMAD.U32 R52, R117, 0x2, R100 ;  /* 0x0000000275347824 */ /* 0x000fe400078e0064 */
[----:B-1----:R-:W-:Y:S02]  /*09a0*/  IMAD.U32 R76, R115, 0x2, R56 ;  /* 0x00000002734c7824 */ /* 0x002fe400078e0038 */
[----:B------:R-:W-:-:S04]  /*09b0*/  VIADD R56, R116, 0xf00 ;  /* 0x00000f0074387836 */ /* 0x000fc80000000000 */
[----:B------:R-:W-:Y:S01]  /*09c0*/  IMAD.U32 R56, R115, 0x2, R56 ;  /* 0x0000000273387824 */ /* 0x000fe200078e0038 */
[----:B------:R-:W-:Y:S04]  /*09d0*/  LDSM.16.M88.4 R60, [R77] ;  /* 0x000000004d3c783b */ /* 0x000fe80000000200 */
[----:B------:R-:W0:Y:S04]  /*09e0*/  LDSM.16.MT88.4 R64, [R101] ;  /* 0x000000006540783b */ /* 0x000e280000004200 */
[----:B------:R-:W1:Y:S04]  /*09f0*/  LDSM.16.MT88.4 R68, [R99] ;  /* 0x000000006344783b */ /* 0x000e680000004200 */
[----:B------:R-:W2:Y:S04]  /*0a00*/  LDSM.16.MT88.4 R48, [R48] ;  /* 0x000000003030783b */ /* 0x000ea80000004200 */
[----:B------:R-:W3:Y:S04]  /*0a10*/  LDSM.16.MT88.4 R52, [R52] ;  /* 0x000000003434783b */ /* 0x000ee80000004200 */
[----:B------:R-:W4:Y:S04]  /*0a20*/  LDSM.16.M88.4 R76, [R76] ;  /* 0x000000004c4c783b */ /* 0x000f280000000200 */
[----:B------:R-:W5:Y:S04]  /*0a30*/  LDSM.16.M88.4 R72, [R74] ;  /* 0x000000004a48783b */ /* 0x000f680000000200 */
[----:B------:R-:W5:Y:S01]  /*0a40*/  LDSM.16.M88.4 R56, [R56] ;  /* 0x000000003838783b */ /* 0x000f620000000200 */
[C---:B0-----:R-:W-:Y:S08]  /*0a50*/  HMMA.16816.F16 R80, R60.reuse, R64, R80 ;  /* 0x000000403c50723c */ /* 0x041ff00000000850 */
[C---:B------:R-:W-:Y:S08]  /*0a60*/  HMMA.16816.F16 R2, R60.reuse, R66, R2 ;  /* 0x000000423c02723c */ /* 0x040ff00000000802 */
[C---:B-1----:R-:W-:Y:S08]  /*0a70*/  HMMA.16816.F16 R46, R60.reuse, R68, R46 ;  /* 0x000000443c2e723c */ /* 0x042ff0000000082e */
[C---:B------:R-:W-:Y:S08]  /*0a80*/  HMMA.16816.F16 R44, R60.reuse, R70, R44 ;  /* 0x000000463c2c723c */ /* 0x040ff0000000082c */
[C---:B--2---:R-:W-:Y:S08]  /*0a90*/  HMMA.16816.F16 R42, R60.reuse, R48, R42 ;  /* 0x000000303c2a723c */ /* 0x044ff0000000082a */
[C---:B------:R-:W-:Y:S08]  /*0aa0*/  HMMA.16816.F16 R40, R60.reuse, R50, R40 ;  /* 0x000000323c28723c */ /* 0x040ff00000000828 */
[C---:B---3--:R-:W-:Y:S08]  /*0ab0*/  HMMA.16816.F16 R38, R60.reuse, R52, R38 ;  /* 0x000000343c26723c */ /* 0x048ff00000000826 */
[----:B------:R-:W-:Y:S01]  /*0ac0*/  HMMA.16816.F16 R36, R60, R54, R36 ;  /* 0x000000363c24723c */ /* 0x000fe20000000824 */
[----:B------:R-:W-:-:S07]  /*0ad0*/  VIADD R60, R118, 0x2140 ;  /* 0x00002140763c7836 */ /* 0x000fce0000000000 */
[----:B----4-:R-:W-:Y:S01]  /*0ae0*/  HMMA.16816.F16 R104, R76, R68, R14 ;  /* 0x000000444c68723c */ /* 0x010fe2000000080e */
[----:B------:R-:W-:-:S07]  /*0af0*/  VIADD R14, R118, 0x2120 ;  /* 0x00002120760e7836 */ /* 0x000fce0000000000 */
[----:B------:R-:W-:Y:S01]  /*0b00*/  HMMA.16816.F16 R102, R76, R70, R12 ;  /* 0x000000464c66723c */ /* 0x000fe2000000080c */
[C---:B------:R-:W-:Y:S02]  /*0b10*/  VIADD R12, R118.reuse, 0x2100 ;  /* 0x00002100760c7836 */ /* 0x040fe40000000000 */
[----:B------:R-:W-:-:S05]  /*0b20*/  VIADD R118, R118, 0x2160 ;  /* 0x0000216076767836 */ /* 0x000fca0000000000 */
[-C--:B-----5:R-:W-:Y:S08]  /*0b30*/  HMMA.16816.F16 R26, R72, R48.reuse, R26 ;  /* 0x00000030481a723c */ /* 0x0a0ff0000000081a */
[----:B------:R-:W-:Y:S01]  /*0b40*/  HMMA.16816.F16 R100, R76, R48, R10 ;  /* 0x000000304c64723c */ /* 0x000fe2000000080a */
[----:B------:R-:W-:-:S07]  /*0b50*/  VIADD R10, R116, 0x520 ;  /* 0x00000520740a7836 */ /* 0x000fce0000000000 */
[----:B------:R-:W-:Y:S01]  /*0b60*/  HMMA.16816.F16 R98, R76, R50, R8 ;  /* 0x000000324c62723c */ /* 0x000fe20000000808 */
[----:B------:R-:W-:Y:S02]  /*0b70*/  VIADD R8, R116, 0x20 ;  /* 0x0000002074087836 */ /* 0x000fe40000000000 */
[----:B------:R-:W-:-:S05]  /*0b80*/  IMAD.U32 R10, R115, 0x2, R10 ;  /* 0x00000002730a7824 */ /* 0x000fca00078e000a */
[----:B------:R-:W-:Y:S01]  /*0b90*/  HMMA.16816.F16 R88, R56, R48, R88 ;  /* 0x000000303858723c */ /* 0x000fe20000000858 */
[C---:B------:R-:W-:Y:S02]  /*0ba0*/  VIADD R48, R116.reuse, 0xa20 ;  /* 0x00000a2074307836 */ /* 0x040fe40000000000 */
[----:B------:R-:W-:Y:S02]  /*0bb0*/  VIADD R116, R116, 0xf20 ;  /* 0x00000f2074747836 */ /* 0x000fe40000000000 */
[----:B------:R-:W-:Y:S02]  /*0bc0*/  IMAD.U32 R13, R115, 0x2, R8 ;  /* 0x00000002730d7824 */ /* 0x000fe400078e0008 */
[----:B------:R-:W-:Y:S01]  /*0bd0*/  LDSM.16.M88.4 R8, [R10] ;  /* 0x000000000a08783b */ /* 0x000fe20000000200 */
[-C--:B------:R-:W-:Y:S08]  /*0be0*/  HMMA.16816.F16 R34, R72, R64.reuse, R34 ;  /* 0x000000404822723c */ /* 0x080ff00000000822 */
[-C--:B------:R-:W-:Y:S08]  /*0bf0*/  HMMA.16816.F16 R18, R76, R64.reuse, R18 ;  /* 0x000000404c12723c */ /* 0x080ff00000000812 */
[----:B------:R-:W-:Y:S01]  /*0c00*/  HMMA.16816.F16 R90, R56, R64, R90 ;  /* 0x00000040385a723c */ /* 0x000fe2000000085a */
[----:B------:R-:W-:-:S02]  /*0c10*/  IMAD.U32 R64, R117, 0x2, R60 ;  /* 0x0000000275407824 */ /* 0x000fc400078e003c */
[----:B------:R-:W-:-:S05]  /*0c20*/  IMAD.U32 R60, R117, 0x2, R118 ;  /* 0x00000002753c7824 */ /* 0x000fca00078e0076 */
[C---:B------:R-:W-:Y:S01]  /*0c30*/  HMMA.16816.F16 R32, R72.reuse, R66, R32 ;  /* 0x000000424820723c */ /* 0x040fe20000000820 */
[----:B------:R-:W-:Y:S07]  /*0c40*/  LDSM.16.MT88.4 R60, [R60] ;  /* 0x000000003c3c783b */ /* 0x000fee0000004200 */
[C---:B------:R-:W-:Y:S08]  /*0c50*/  HMMA.16816.F16 R30, R72.reuse, R68, R30 ;  /* 0x00000044481e723c */ /* 0x040ff0000000081e */
[C---:B------:R-:W-:Y:S08]  /*0c60*/  HMMA.16816.F16 R28, R72.reuse, R70, R28 ;  /* 0x00000046481c723c */ /* 0x040ff0000000081c */
[C---:B------:R-:W-:Y:S08]  /*0c70*/  HMMA.16816.F16 R24, R72.reuse, R50, R24 ;  /* 0x000000324818723c */ /* 0x040ff00000000818 */
[C---:B------:R-:W-:Y:S08]  /*0c80*/  HMMA.16816.F16 R22, R72.reuse, R52, R22 ;  /* 0x000000344816723c */ /* 0x040ff00000000816 */
[----:B------:R-:W-:Y:S01]  /*0c90*/  HMMA.16816.F16 R20, R72, R54, R20 ;  /* 0x000000364814723c */ /* 0x000fe20000000814 */
[----:B------:R-:W-:-:S06]  /*0ca0*/  IMAD.U32 R72, R117, 0x2, R12 ;  /* 0x0000000275487824 */ /* 0x000fcc00078e000c */
[----:B------:R-:W-:Y:S01]  /*0cb0*/  LDSM.16.MT88.4 R72, [R72] ;  /* 0x000000004848783b */ /* 0x000fe20000004200 */
[C---:B------:R-:W-:Y:S08]  /*0cc0*/  HMMA.16816.F16 R16, R76.reuse, R66, R16 ;  /* 0x000000424c10723c */ /* 0x040ff00000000810 */
[C---:B------:R-:W-:Y:S08]  /*0cd0*/  HMMA.16816.F16 R6, R76.reuse, R52, R6 ;  /* 0x000000344c06723c */ /* 0x040ff00000000806 */
[----:B------:R-:W-:Y:S01]  /*0ce0*/  HMMA.16816.F16 R86, R76, R54, R86 ;  /* 0x000000364c56723c */ /* 0x000fe20000000856 */
[----:B------:R-:W-:-:S02]  /*0cf0*/  IMAD.U32 R76, R115, 0x2, R48 ;  /* 0x00000002734c7824 */ /* 0x000fc400078e0030 */
[----:B------:R-:W-:-:S04]  /*0d00*/  IMAD.U32 R48, R115, 0x2, R116 ;  /* 0x0000000273307824 */ /* 0x000fc800078e0074 */
[----:B------:R-:W-:Y:S01]  /*0d10*/  LDSM.16.M88.4 R76, [R76] ;  /* 0x000000004c4c783b */ /* 0x000fe20000000200 */
[C---:B------:R-:W-:Y:S01]  /*0d20*/  HMMA.16816.F16 R94, R56.reuse, R68, R94 ;  /* 0x00000044385e723c */ /* 0x040fe2000000085e */
[----:B------:R-:W-:Y:S02]  /*0d30*/  IMAD.U32 R68, R117, 0x2, R14 ;  /* 0x0000000275447824 */ /* 0x000fe400078e000e */
[----:B------:R-:W0:Y:S05]  /*0d40*/  LDSM.16.M88.4 R12, [R13] ;  /* 0x000000000d0c783b */ /* 0x000e2a0000000200 */
[C---:B------:R-:W-:Y:S01]  /*0d50*/  HMMA.16816.F16 R92, R56.reuse, R66, R92 ;  /* 0x00000042385c723c */ /* 0x040fe2000000085c */
[----:B------:R-:W-:Y:S07]  /*0d60*/  LDSM.16.MT88.4 R64, [R64] ;  /* 0x000000004040783b */ /* 0x000fee0000004200 */
[C---:B------:R-:W-:Y:S01]  /*0d70*/  HMMA.16816.F16 R96, R56.reuse, R70, R96 ;  /* 0x000000463860723c */ /* 0x040fe20000000860 */
[----:B------:R-:W1:Y:S07]  /*0d80*/  LDSM.16.MT88.4 R68, [R68] ;  /* 0x000000004444783b */ /* 0x000e6e0000004200 */
[C---:B------:R-:W-:Y:S01]  /*0d90*/  HMMA.16816.F16 R4, R56.reuse, R50, R4 ;  /* 0x000000323804723c */ /* 0x040fe20000000804 */
[----:B------:R-:W2:Y:S07]  /*0da0*/  LDSM.16.M88.4 R48, [R48] ;  /* 0x000000003030783b */ /* 0x000eae0000000200 */
[C---:B------:R-:W-:Y:S08]  /*0db0*/  HMMA.16816.F16 R82, R56.reuse, R52, R82 ;  /* 0x000000343852723c */ /* 0x040ff00000000852 */
[----:B------:R-:W-:Y:S08]  /*0dc0*/  HMMA.16816.F16 R84, R56, R54, R84 ;  /* 0x000000363854723c */ /* 0x000ff00000000854 */
[C---:B0-----:R-:W-:Y:S08]  /*0dd0*/  HMMA.16816.F16 R80, R12.reuse, R72, R80 ;  /* 0x000000480c50723c */ /* 0x041ff00000000850 */
[C---:B------:R-:W-:Y:S08]  /*0de0*/  HMMA.16816.F16 R2, R12.reuse, R74, R2 ;  /* 0x0000004a0c02723c */ /* 0x040ff00000000802 */
[C---:B-1----:R-:W-:Y:S08]  /*0df0*/  HMMA.16816.F16 R46, R12.reuse, R68, R46 ;  /* 0x000000440c2e723c */ /* 0x042ff0000000082e */
[C---:B------:R-:W-:Y:S08]  /*0e00*/  HMMA.16816.F16 R44, R12.reuse, R70, R44 ;  /* 0x000000460c2c723c */ /* 0x040ff0000000082c */
[C---:B------:R-:W-:Y:S08]  /*0e10*/  HMMA.16816.F16 R42, R12.reuse, R64, R42 ;  /* 0x000000400c2a723c */ /* 0x040ff0000000082a */
[C---:B------:R-:W-:Y:S08]  /*0e20*/  HMMA.16816.F16 R40, R12.reuse, R66, R40 ;  /* 0x000000420c28723c */ /* 0x040ff00000000828 */
[C---:B------:R-:W-:Y:S08]  /*0e30*/  HMMA.16816.F16 R38, R12.reuse, R60, R38 ;  /* 0x0000003c0c26723c */ /* 0x040ff00000000826 */
[----:B------:R-:W-:Y:S08]  /*0e40*/  HMMA.16816.F16 R36, R12, R62, R36 ;  /* 0x0000003e0c24723c */ /* 0x000ff00000000824 */
[C---:B------:R-:W-:Y:S08]  /*0e50*/  HMMA.16816.F16 R34, R8.reuse, R72, R34 ;  /* 0x000000480822723c */ /* 0x040ff00000000822 */
[C---:B------:R-:W-:Y:S08]  /*0e60*/  HMMA.16816.F16 R32, R8.reuse, R74, R32 ;  /* 0x0000004a0820723c */ /* 0x040ff00000000820 */
[C---:B------:R-:W-:Y:S08]  /*0e70*/  HMMA.16816.F16 R30, R8.reuse, R68, R30 ;  /* 0x00000044081e723c */ /* 0x040ff0000000081e */
        /* <DEDUP_REMOVED lines=13> */
[C---:B--2---:R-:W-:Y:S08]  /*0f50*/  HMMA.16816.F16 R90, R48.reuse, R72, R90 ;  /* 0x00000048305a723c */ /* 0x044ff0000000085a */
[C---:B------:R-:W-:Y:S08]  /*0f60*/  HMMA.16816.F16 R92, R48.reuse, R74, R92 ;  /* 0x0000004a305c723c */ /* 0x040ff0000000085c */
[C---:B------:R-:W-:Y:S08]  /*0f70*/  HMMA.16816.F16 R94, R48.reuse, R68, R94 ;  /* 0x00000044305e723c */ /* 0x040ff0000000085e */
[C---:B------:R-:W-:Y:S08]  /*0f80*/  HMMA.16816.F16 R96, R48.reuse, R70, R96 ;  /* 0x000000463060723c */ /* 0x040ff00000000860 */
[C---:B------:R-:W-:Y:S08]  /*0f90*/  HMMA.16816.F16 R88, R48.reuse, R64, R88 ;  /* 0x000000403058723c */ /* 0x040ff00000000858 */
[C---:B------:R-:W-:Y:S08]  /*0fa0*/  HMMA.16816.F16 R4, R48.reuse, R66, R4 ;  /* 0x000000423004723c */ /* 0x040ff00000000804 */
[C---:B------:R-:W-:Y:S08]  /*0fb0*/  HMMA.16816.F16 R82, R48.reuse, R60, R82 ;  /* 0x0000003c3052723c */ /* 0x040ff00000000852 */
[----:B------:R-:W-:Y:S01]  /*0fc0*/  HMMA.16816.F16 R84, R48, R62, R84 ;  /* 0x0000003e3054723c */ /* 0x000fe20000000854 */
[----:B------:R-:W-:Y:S06]  /*0fd0*/  BAR.SYNC.DEFER_BLOCKING 0x0 ;  /* 0x0000000000007b1d */ /* 0x000fec0000010000 */
[----:B------:R-:W-:-:S13]  /*0fe0*/  BRA.U UP0, `(.L_x_1) ;  /* 0xfffffff500707547 */ /* 0x000fda000b83ffff */
.L_x_0:
[----:B------:R-:W1:Y:S01]  /*0ff0*/  S2R R48, SR_LANEID ;  /* 0x0000000000307919 */ /* 0x000e620000000000 */
[----:B------:R-:W2:Y:S01]  /*1000*/  LDC R52, c[0x0][0x384] ;  /* 0x0000e100ff347b82 */ /* 0x000ea20000000800 */
[C---:B------:R-:W-:Y:S01]  /*1010*/  IMAD.SHL.U32 R0, R108.reuse, 0x2, RZ ;  /* 0x000000026c007824 */ /* 0x040fe200078e00ff */
[----:B------:R-:W-:-:S04]  /*1020*/  LOP3.LUT R49, R108, 0x3c0, RZ, 0xc0, !PT ;  /* 0x000003c06c317812 */ /* 0x000fc800078ec0ff */
[----:B------:R-:W-:Y:S01]  /*1030*/  LOP3.LUT R0, R0, 0x40, RZ, 0xc0, !PT ;  /* 0x0000004000007812 */ /* 0x000fe200078ec0ff */
[----:B------:R-:W-:Y:S01]  /*1040*/  IMAD R49, R110, 0x100, R49 ;  /* 0x000001006e317824 */ /* 0x000fe200078e0231 */
[----:B------:R-:W3:Y:S03]  /*1050*/  LDC.64 R58, c[0x0][0x3a0] ;  /* 0x0000e800ff3a7b82 */ /* 0x000ee60000000a00 */
[----:B------:R-:W-:Y:S01]  /*1060*/  IMAD R0, R109, 0x80, R0 ;  /* 0x000000806d007824 */ /* 0x000fe200078e0200 */
[----:B--2---:R-:W-:-:S03]  /*1070*/  SHF.R.U32.HI R61, RZ, 0x1, R52 ;  /* 0x00000001ff3d7819 */ /* 0x004fc60000011634 */
[----:B------:R-:W-:Y:S02]  /*1080*/  IMAD R53, R0, R52, R49 ;  /* 0x0000003400357224 */ /* 0x000fe400078e0231 */
[----:B------:R-:W-:Y:S02]  /*1090*/  IMAD.MOV.U32 R49, RZ, RZ, RZ ;  /* 0x000000ffff317224 */ /* 0x000fe400078e00ff */
[C-C-:B------:R-:W-:Y:S01]  /*10a0*/  IMAD R57, R52.reuse, 0x20, R53.reuse ;  /* 0x0000002034397824 */ /* 0x140fe200078e0235 */
[----:B-1----:R-:W-:Y:S01]  /*10b0*/  SHF.R.U32.HI R51, RZ, 0x2, R48 ;  /* 0x00000002ff337819 */ /* 0x002fe20000011630 */
[----:B------:R-:W-:Y:S01]  /*10c0*/  IMAD R55, R52, 0x10, R53 ;  /* 0x0000001034377824 */ /* 0x000fe200078e0235 */
[----:B------:R-:W-:-:S03]  /*10d0*/  LOP3.LUT R48, R48, 0x3, RZ, 0xc0, !PT ;  /* 0x0000000330307812 */ /* 0x000fc600078ec0ff */
[----:B---3--:R-:W-:-:S04]  /*10e0*/  IMAD.WIDE R54, R55, 0x2, R58 ;  /* 0x0000000237367825 */ /* 0x008fc800078e023a */
[----:B------:R-:W-:-:S04]  /*10f0*/  IMAD.WIDE.U32 R50, R51, R61, R48 ;  /* 0x0000003d33327225 */ /* 0x000fc800078e0030 */
[----:B------:R-:W-:-:S04]  /*1100*/  IMAD.WIDE R48, R53, 0x2, R58 ;  /* 0x0000000235307825 */ /* 0x000fc800078e023a */
[----:B------:R-:W-:Y:S01]  /*1110*/  IMAD R53, R52, 0x10, R57 ;  /* 0x0000001034357824 */ /* 0x000fe200078e0239 */
[----:B------:R-:W-:Y:S01]  /*1120*/  LEA R48, P0, R50, R48, 0x2 ;  /* 0x0000003032307211 */ /* 0x000fe200078010ff */
[----:B------:R-:W-:-:S03]  /*1130*/  IMAD.WIDE R56, R57, 0x2, R58 ;  /* 0x0000000239387825 */ /* 0x000fc600078e023a */
[C---:B------:R-:W-:Y:S01]  /*1140*/  LEA.HI.X R49, R50.reuse, R49, R51, 0x2, P0 ;  /* 0x0000003132317211 */ /* 0x040fe200000f1433 */
[----:B------:R-:W-:Y:S01]  /*1150*/  IMAD.WIDE R58, R53, 0x2, R58 ;  /* 0x00000002353a7825 */ /* 0x000fe200078e023a */
[C---:B------:R-:W-:Y:S02]  /*1160*/  LEA R54, P0, R50.reuse, R54, 0x2 ;  /* 0x0000003632367211 */ /* 0x040fe400078010ff */
[C---:B------:R-:W-:Y:S01]  /*1170*/  LEA R56, P1, R50.reuse, R56, 0x2 ;  /* 0x0000003832387211 */ /* 0x040fe200078210ff */
[----:B------:R-:W-:Y:S01]  /*1180*/  IMAD.WIDE.U32 R52, R61, 0x20, R48 ;  /* 0x000000203d347825 */ /* 0x000fe200078e0030 */
[----:B0-----:R-:W-:Y:S01]  /*1190*/  STG.E desc[UR6][R48.64], R80 ;  /* 0x0000005030007986 */ /* 0x001fe2000c101906 */
[C-C-:B------:R-:W-:Y:S02]  /*11a0*/  LEA.HI.X R55, R50.reuse, R55, R51.reuse, 0x2, P0 ;  /* 0x0000003732377211 */ /* 0x140fe400000f1433 */
[C---:B------:R-:W-:Y:S01]  /*11b0*/  LEA.HI.X R57, R50.reuse, R57, R51, 0x2, P1 ;  /* 0x0000003932397211 */ /* 0x040fe200008f1433 */
[----:B------:R-:W-:Y:S01]  /*11c0*/  STG.E desc[UR6][R52.64], R81 ;  /* 0x0000005134007986 */ /* 0x000fe2000c101906 */
[----:B------:R-:W-:-:S03]  /*11d0*/  LEA R58, P2, R50, R58, 0x2 ;  /* 0x0000003a323a7211 */ /* 0x000fc600078410ff */
[----:B------:R-:W-:Y:S01]  /*11e0*/  STG.E desc[UR6][R48.64+0x10], R2 ;  /* 0x0000100230007986 */ /* 0x000fe2000c101906 */
[----:B------:R-:W-:-:S03]  /*11f0*/  LEA.HI.X R59, R50, R59, R51, 0x2, P2 ;  /* 0x0000003b323b7211 */ /* 0x000fc600010f1433 */
[----:B------:R0:W-:Y:S04]  /*1200*/  STG.E desc[UR6][R52.64+0x10], R3 ;  /* 0x0000100334007986 */ /* 0x0001e8000c101906 */
[----:B------:R-:W-:Y:S04]  /*1210*/  STG.E desc[UR6][R48.64+0x20], R46 ;  /* 0x0000202e30007986 */ /* 0x000fe8000c101906 */
[----:B------:R1:W-:Y:S04]  /*1220*/  STG.E desc[UR6][R52.64+0x20], R47 ;  /* 0x0000202f34007986 */ /* 0x0003e8000c101906 */
[----:B------:R-:W-:Y:S01]  /*1230*/  STG.E desc[UR6][R48.64+0x30], R44 ;  /* 0x0000302c30007986 */ /* 0x000fe2000c101906 */
[----:B0-----:R-:W-:-:S03]  /*1240*/  IMAD.WIDE.U32 R2, R61, 0x20, R54 ;  /* 0x000000203d027825 */ /* 0x001fc600078e0036 */
[----:B------:R0:W-:Y:S04]  /*1250*/  STG.E desc[UR6][R52.64+0x30], R45 ;  /* 0x0000302d34007986 */ /* 0x0001e8000c101906 */
[----:B------:R-:W-:Y:S01]  /*1260*/  STG.E desc[UR6][R48.64+0x40], R42 ;  /* 0x0000402a30007986 */ /* 0x000fe2000c101906 */
[----:B-1----:R-:W-:-:S03]  /*1270*/  IMAD.WIDE.U32 R46, R61, 0x20, R58 ;  /* 0x000000203d2e7825 */ /* 0x002fc600078e003a */
[----:B------:R-:W-:Y:S04]  /*1280*/  STG.E desc[UR6][R52.64+0x40], R43 ;  /* 0x0000402b34007986 */ /* 0x000fe8000c101906 */
[----:B------:R-:W-:Y:S01]  /*1290*/  STG.E desc[UR6][R48.64+0x50], R40 ;  /* 0x0000502830007986 */ /* 0x000fe2000c101906 */
[----:B0-----:R-:W-:-:S03]  /*12a0*/  IMAD.WIDE.U32 R44, R61, 0x20, R56 ;  /* 0x000000203d2c7825 */ /* 0x001fc600078e0038 */
[----:B------:R-:W-:Y:S04]  /*12b0*/  STG.E desc[UR6][R52.64+0x50], R41 ;  /* 0x0000502934007986 */ /* 0x000fe8000c101906 */
        /* <DEDUP_REMOVED lines=51> */
[----:B------:R-:W-:Y:S01]  /*15f0*/  STG.E desc[UR6][R46.64+0x70], R85 ;  /* 0x000070552e007986 */ /* 0x000fe2000c101906 */
[----:B------:R-:W-:Y:S05]  /*1600*/  EXIT ;  /* 0x000000000000794d */ /* 0x000fea0003800000 */
.L_x_2:
[----:B------:R-:W-:-:S00]  /*1610*/  BRA `(.L_x_2) ;  /* 0xfffffffc00fc7947 */ /* 0x000fc0000383ffff */
[----:B------:R-:W-:-:S00]  /*1620*/  NOP ;  /* 0x0000000000007918 */ /* 0x000fc00000000000 */
        /* <DEDUP_REMOVED lines=13> */
.L_x_3:


//--------------------- .nv.shared._Z20sgemm_warp_tensor_opiiiPvS_S_ --------------------------
	.section	.nv.shared._Z20sgemm_warp_tensor_opiiiPvS_S_,"aw",@nobits
	.sectionflags	@""
	.align	2
.nv.shared._Z20sgemm_warp_tensor_opiiiPvS_S_:
	.zero		28160


//--------------------- .nv.shared.reserved.0     --------------------------
	.section	.nv.shared.reserved.0,"aw",@nobits
	.weak		__nv_reservedSMEM_offset_0_alias
	.size		__nv_reservedSMEM_offset_0_alias, 0, 64
	.other		__nv_reservedSMEM_offset_0_alias,@"STO_CUDA_RESERVED_SHARED STV_DEFAULT"
__nv_reservedSMEM_offset_0_alias:
	.zero		0
	.zero		64


//--------------------- .nv.constant0._Z20sgemm_warp_tensor_opiiiPvS_S_ --------------------------
	.section	.nv.constant0._Z20sgemm_warp_tensor_opiiiPvS_S_,"a",@progbits
	.sectionflags	@""
	.align	4
.nv.constant0._Z20sgemm_warp_tensor_opiiiPvS_S_:
	.zero		936


//--------------------- SYMBOLS --------------------------

	.type		.nv.reservedSmem.offset0,@object
	.size		.nv.reservedSmem.offset0,0x4
	.type		.nv.reservedSmem.cap,@object
	.size		.nv.reservedSmem.cap,0x4
